//
// Generated by NVIDIA NVVM Compiler
//
// Compiler Build ID: CL-36424714
// Cuda compilation tools, release 13.0, V13.0.88
// Based on NVVM 20.0.0
//

.version 9.0
.target sm_100
.address_size 64

	// .globl	_Z8vectFillPf

.visible .entry _Z8vectFillPf(
	.param .u64 .ptr .align 1 _Z8vectFillPf_param_0
)
{
	.reg .pred 	%p<2>;
	.reg .b32 	%r<5>;
	.reg .b32 	%f<3>;
	.reg .b64 	%rd<5>;

	ld.param.u64 	%rd1, [_Z8vectFillPf_param_0];
	mov.u32 	%r2, %ntid.x;
	mov.u32 	%r3, %ctaid.x;
	mov.u32 	%r4, %tid.x;
	mad.lo.s32 	%r1, %r2, %r3, %r4;
	setp.gt.u32 	%p1, %r1, 11999;
	@%p1 bra 	$L__BB0_2;
	cvta.to.global.u64 	%rd2, %rd1;
	cvt.rn.f32.u32 	%f1, %r1;
	add.f32 	%f2, %f1, 0f3F800000;
	mul.wide.u32 	%rd3, %r1, 4;
	add.s64 	%rd4, %rd2, %rd3;
	st.global.f32 	[%rd4], %f2;
$L__BB0_2:
	ret;

}
	// .globl	_Z7VectAddPfS_S_
.visible .entry _Z7VectAddPfS_S_(
	.param .u64 .ptr .align 1 _Z7VectAddPfS_S__param_0,
	.param .u64 .ptr .align 1 _Z7VectAddPfS_S__param_1,
	.param .u64 .ptr .align 1 _Z7VectAddPfS_S__param_2
)
{
	.reg .b32 	%r<5>;
	.reg .b32 	%f<4>;
	.reg .b64 	%rd<11>;

	ld.param.u64 	%rd1, [_Z7VectAddPfS_S__param_0];
	ld.param.u64 	%rd2, [_Z7VectAddPfS_S__param_1];
	ld.param.u64 	%rd3, [_Z7VectAddPfS_S__param_2];
	cvta.to.global.u64 	%rd4, %rd3;
	cvta.to.global.u64 	%rd5, %rd2;
	cvta.to.global.u64 	%rd6, %rd1;
	mov.u32 	%r1, %ntid.x;
	mov.u32 	%r2, %ctaid.x;
	mov.u32 	%r3, %tid.x;
	mad.lo.s32 	%r4, %r1, %r2, %r3;
	mul.wide.s32 	%rd7, %r4, 4;
	add.s64 	%rd8, %rd6, %rd7;
	ld.global.f32 	%f1, [%rd8];
	add.s64 	%rd9, %rd5, %rd7;
	ld.global.f32 	%f2, [%rd9];
	add.f32 	%f3, %f1, %f2;
	add.s64 	%rd10, %rd4, %rd7;
	st.global.f32 	[%rd10], %f3;
	ret;

}


// ===== COMPILED SASS (sm_100) =====

	.target	sm_100

	.elftype	@"ET_EXEC"


//--------------------- .note.nv.tkinfo           --------------------------
	.section	.note.nv.tkinfo,"",@"SHT_NOTE"
	.sectionflags	@"SHF_NOTE_NV_TKINFO"
	.tkinfo
        /*0018*/ 	.word	0x00000002
        /*0030*/ 	.string	""
        /*0030*/ 	.string	"ptxas"
        /*0030*/ 	.string	"Cuda compilation tools, release 13.0, V13.0.88"
        /*0030*/ 	.string	"Build cuda_13.0.r13.0/compiler.36424714_0"
        /*0030*/ 	.string	"-arch sm_100 -m 64 "



//--------------------- .note.nv.cuinfo           --------------------------
	.section	.note.nv.cuinfo,"",@"SHT_NOTE"
	.sectionflags	@"SHF_NOTE_NV_CUINFO"
        /*0018*/ 	.short	0x0002
        /*001a*/ 	.short	0x0064
        /*001c*/ 	.short	0x0082
	.zero		2


//--------------------- .nv.info                  --------------------------
	.section	.nv.info,"",@"SHT_CUDA_INFO"
	.align	4


	//----- nvinfo : EIATTR_REGCOUNT
	.align		4
        /*0000*/ 	.byte	0x04, 0x2f
        /*0002*/ 	.short	(.L_1 - .L_0)
	.align		4
.L_0:
        /*0004*/ 	.word	index@(_Z8vectFillPf)
        /*0008*/ 	.word	0x00000008


	//----- nvinfo : EIATTR_FRAME_SIZE
	.align		4
.L_1:
        /*000c*/ 	.byte	0x04, 0x11
        /*000e*/ 	.short	(.L_3 - .L_2)
	.align		4
.L_2:
        /*0010*/ 	.word	index@(_Z8vectFillPf)
        /*0014*/ 	.word	0x00000000


	//----- nvinfo : EIATTR_REGCOUNT
	.align		4
.L_3:
        /*0018*/ 	.byte	0x04, 0x2f
        /*001a*/ 	.short	(.L_5 - .L_4)
	.align		4
.L_4:
        /*001c*/ 	.word	index@(_Z7VectAddPfS_S_)
        /*0020*/ 	.word	0x0000000c


	//----- nvinfo : EIATTR_FRAME_SIZE
	.align		4
.L_5:
        /*0024*/ 	.byte	0x04, 0x11
        /*0026*/ 	.short	(.L_7 - .L_6)
	.align		4
.L_6:
        /*0028*/ 	.word	index@(_Z7VectAddPfS_S_)
        /*002c*/ 	.word	0x00000000


	//----- nvinfo : EIATTR_MIN_STACK_SIZE
	.align		4
.L_7:
        /*0030*/ 	.byte	0x04, 0x12
        /*0032*/ 	.short	(.L_9 - .L_8)
	.align		4
.L_8:
        /*0034*/ 	.word	index@(_Z7VectAddPfS_S_)
        /*0038*/ 	.word	0x00000000


	//----- nvinfo : EIATTR_MIN_STACK_SIZE
	.align		4
.L_9:
        /*003c*/ 	.byte	0x04, 0x12
        /*003e*/ 	.short	(.L_11 - .L_10)
	.align		4
.L_10:
        /*0040*/ 	.word	index@(_Z8vectFillPf)
        /*0044*/ 	.word	0x00000000
.L_11:


//--------------------- .nv.compat                --------------------------
	.section	.nv.compat,"",@"SHT_CUDA_COMPAT_INFO"
	.align	4
        /*0000*/ 	.byte	0x02, 0x09, 0x00, 0x00, 0x02, 0x02, 0x01, 0x00, 0x02, 0x05, 0x05, 0x00, 0x03, 0x07, 0x01, 0x01
        /*0010*/ 	.byte	0x02, 0x03, 0x00, 0x00, 0x02, 0x06, 0x01, 0x00, 0x04, 0x0b, 0x08, 0x00, 0x09, 0x00, 0x00, 0x00
        /*0020*/ 	.byte	0x00, 0x00, 0x00, 0x00


//--------------------- .nv.info._Z7VectAddPfS_S_ --------------------------
	.section	.nv.info._Z7VectAddPfS_S_,"",@"SHT_CUDA_INFO"
	.sectionflags	@""
	.align	4


	//----- nvinfo : EIATTR_CUDA_API_VERSION
	.align		4
        /*0000*/ 	.byte	0x04, 0x37
        /*0002*/ 	.short	(.L_13 - .L_12)
.L_12:
        /*0004*/ 	.word	0x00000082


	//----- nvinfo : EIATTR_KPARAM_INFO
	.align		4
.L_13:
        /*0008*/ 	.byte	0x04, 0x17
        /*000a*/ 	.short	(.L_15 - .L_14)
.L_14:
        /*000c*/ 	.word	0x00000000
        /*0010*/ 	.short	0x0002
        /*0012*/ 	.short	0x0010
        /*0014*/ 	.byte	0x00, 0xf5, 0x21, 0x00


	//----- nvinfo : EIATTR_KPARAM_INFO
	.align		4
.L_15:
        /*0018*/ 	.byte	0x04, 0x17
        /*001a*/ 	.short	(.L_17 - .L_16)
.L_16:
        /*001c*/ 	.word	0x00000000
        /*0020*/ 	.short	0x0001
        /*0022*/ 	.short	0x0008
        /*0024*/ 	.byte	0x00, 0xf5, 0x21, 0x00


	//----- nvinfo : EIATTR_KPARAM_INFO
	.align		4
.L_17:
        /*0028*/ 	.byte	0x04, 0x17
        /*002a*/ 	.short	(.L_19 - .L_18)
.L_18:
        /*002c*/ 	.word	0x00000000
        /*0030*/ 	.short	0x0000
        /*0032*/ 	.short	0x0000
        /*0034*/ 	.byte	0x00, 0xf5, 0x21, 0x00


	//----- nvinfo : EIATTR_SPARSE_MMA_MASK
	.align		4
.L_19:
        /*0038*/ 	.byte	0x03, 0x50
        /*003a*/ 	.short	0x0000


	//----- nvinfo : EIATTR_MAXREG_COUNT
	.align		4
        /*003c*/ 	.byte	0x03, 0x1b
        /*003e*/ 	.short	0x00ff


	//----- nvinfo : EIATTR_MERCURY_ISA_VERSION
	.align		4
        /*0040*/ 	.byte	0x03, 0x5f
        /*0042*/ 	.short	0x0101


	//----- nvinfo : EIATTR_VRC_CTA_INIT_COUNT
	.align		4
        /*0044*/ 	.byte	0x02, 0x4a
	.zero		1
	.zero		1


	//----- nvinfo : EIATTR_EXIT_INSTR_OFFSETS
	.align		4
        /*0048*/ 	.byte	0x04, 0x1c
        /*004a*/ 	.short	(.L_21 - .L_20)


	//   ....[0]....
.L_20:
        /*004c*/ 	.word	0x00000100


	//----- nvinfo : EIATTR_CBANK_PARAM_SIZE
	.align		4
.L_21:
        /*0050*/ 	.byte	0x03, 0x19
        /*0052*/ 	.short	0x0018


	//----- nvinfo : EIATTR_PARAM_CBANK
	.align		4
        /*0054*/ 	.byte	0x04, 0x0a
        /*0056*/ 	.short	(.L_23 - .L_22)
	.align		4
.L_22:
        /*0058*/ 	.word	index@(.nv.constant0._Z7VectAddPfS_S_)
        /*005c*/ 	.short	0x0380
        /*005e*/ 	.short	0x0018


	//----- nvinfo : EIATTR_SW_WAR
	.align		4
.L_23:
        /*0060*/ 	.byte	0x04, 0x36
        /*0062*/ 	.short	(.L_25 - .L_24)
.L_24:
        /*0064*/ 	.word	0x00000008
.L_25:


//--------------------- .nv.info._Z8vectFillPf    --------------------------
	.section	.nv.info._Z8vectFillPf,"",@"SHT_CUDA_INFO"
	.sectionflags	@""
	.align	4


	//----- nvinfo : EIATTR_CUDA_API_VERSION
	.align		4
        /*0000*/ 	.byte	0x04, 0x37
        /*0002*/ 	.short	(.L_27 - .L_26)
.L_26:
        /*0004*/ 	.word	0x00000082


	//----- nvinfo : EIATTR_KPARAM_INFO
	.align		4
.L_27:
        /*0008*/ 	.byte	0x04, 0x17
        /*000a*/ 	.short	(.L_29 - .L_28)
.L_28:
        /*000c*/ 	.word	0x00000000
        /*0010*/ 	.short	0x0000
        /*0012*/ 	.short	0x0000
        /*0014*/ 	.byte	0x00, 0xf5, 0x21, 0x00


	//----- nvinfo : EIATTR_SPARSE_MMA_MASK
	.align		4
.L_29:
        /*0018*/ 	.byte	0x03, 0x50
        /*001a*/ 	.short	0x0000


	//----- nvinfo : EIATTR_MAXREG_COUNT
	.align		4
        /*001c*/ 	.byte	0x03, 0x1b
        /*001e*/ 	.short	0x00ff


	//----- nvinfo : EIATTR_MERCURY_ISA_VERSION
	.align		4
        /*0020*/ 	.byte	0x03, 0x5f
        /*0022*/ 	.short	0x0101


	//----- nvinfo : EIATTR_VRC_CTA_INIT_COUNT
	.align		4
        /*0024*/ 	.byte	0x02, 0x4a
	.zero		1
	.zero		1


	//----- nvinfo : EIATTR_EXIT_INSTR_OFFSETS
	.align		4
        /*0028*/ 	.byte	0x04, 0x1c
        /*002a*/ 	.short	(.L_31 - .L_30)


	//   ....[0]....
.L_30:
        /*002c*/ 	.word	0x00000060


	//   ....[1]....
        /*0030*/ 	.word	0x000000d0


	//----- nvinfo : EIATTR_CBANK_PARAM_SIZE
	.align		4
.L_31:
        /*0034*/ 	.byte	0x03, 0x19
        /*0036*/ 	.short	0x0008


	//----- nvinfo : EIATTR_PARAM_CBANK
	.align		4
        /*0038*/ 	.byte	0x04, 0x0a
        /*003a*/ 	.short	(.L_33 - .L_32)
	.align		4
.L_32:
        /*003c*/ 	.word	index@(.nv.constant0._Z8vectFillPf)
        /*0040*/ 	.short	0x0380
        /*0042*/ 	.short	0x0008


	//----- nvinfo : EIATTR_SW_WAR
	.align		4
.L_33:
        /*0044*/ 	.byte	0x04, 0x36
        /*0046*/ 	.short	(.L_35 - .L_34)
.L_34:
        /*0048*/ 	.word	0x00000008
.L_35:


//--------------------- .nv.callgraph             --------------------------
	.section	.nv.callgraph,"",@"SHT_CUDA_CALLGRAPH"
	.align	4
	.sectionentsize	8
	.align		4
        /*0000*/ 	.word	0x00000000
	.align		4
        /*0004*/ 	.word	0xffffffff
	.align		4
        /*0008*/ 	.word	0x00000000
	.align		4
        /*000c*/ 	.word	0xfffffffe
	.align		4
        /*0010*/ 	.word	0x00000000
	.align		4
        /*0014*/ 	.word	0xfffffffd
	.align		4
        /*0018*/ 	.word	0x00000000
	.align		4
        /*001c*/ 	.word	0xfffffffc


//--------------------- .text._Z7VectAddPfS_S_    --------------------------
	.section	.text._Z7VectAddPfS_S_,"ax",@progbits
	.align	128
        .global         _Z7VectAddPfS_S_
        .type           _Z7VectAddPfS_S_,@function
        .size           _Z7VectAddPfS_S_,(.L_x_2 - _Z7VectAddPfS_S_)
        .other          _Z7VectAddPfS_S_,@"STO_CUDA_ENTRY STV_DEFAULT"
_Z7VectAddPfS_S_:
.text._Z7VectAddPfS_S_:
[----:B------:R-:W-:Y:S01]  /*0000*/  LDC R1, c[0x0][0x37c] ;  /* 0x0000df00ff017b82 */ /* 0x000fe20000000800 */
[----:B------:R-:W0:Y:S07]  /*0010*/  S2R R9, SR_CTAID.X ;  /* 0x0000000000097919 */ /* 0x000e2e0000002500 */
[----:B------:R-:W1:Y:S01]  /*0020*/  LDC.64 R2, c[0x0][0x380] ;  /* 0x0000e000ff027b82 */ /* 0x000e620000000a00 */
[----:B------:R-:W0:Y:S01]  /*0030*/  LDCU UR6, c[0x0][0x360] ;  /* 0x00006c00ff0677ac */ /* 0x000e220008000800 */
[----:B------:R-:W0:Y:S01]  /*0040*/  S2R R0, SR_TID.X ;  /* 0x0000000000007919 */ /* 0x000e220000002100 */
[----:B------:R-:W2:Y:S05]  /*0050*/  LDCU.64 UR4, c[0x0][0x358] ;  /* 0x00006b00ff0477ac */ /* 0x000eaa0008000a00 */
[----:B------:R-:W3:Y:S08]  /*0060*/  LDC.64 R4, c[0x0][0x388] ;  /* 0x0000e200ff047b82 */ /* 0x000ef00000000a00 */
[----:B------:R-:W4:Y:S01]  /*0070*/  LDC.64 R6, c[0x0][0x390] ;  /* 0x0000e400ff067b82 */ /* 0x000f220000000a00 */
[----:B0-----:R-:W-:-:S04]  /*0080*/  IMAD R9, R9, UR6, R0 ;  /* 0x0000000609097c24 */ /* 0x001fc8000f8e0200 */
[----:B-1----:R-:W-:-:S04]  /*0090*/  IMAD.WIDE R2, R9, 0x4, R2 ;  /* 0x0000000409027825 */ /* 0x002fc800078e0202 */
[C---:B---3--:R-:W-:Y:S02]  /*00a0*/  IMAD.WIDE R4, R9.reuse, 0x4, R4 ;  /* 0x0000000409047825 */ /* 0x048fe400078e0204 */
[----:B--2---:R-:W2:Y:S04]  /*00b0*/  LDG.E R2, desc[UR4][R2.64] ;  /* 0x0000000402027981 */ /* 0x004ea8000c1e1900 */
[----:B------:R-:W2:Y:S01]  /*00c0*/  LDG.E R5, desc[UR4][R4.64] ;  /* 0x0000000404057981 */ /* 0x000ea2000c1e1900 */
[----:B----4-:R-:W-:-:S04]  /*00d0*/  IMAD.WIDE R6, R9, 0x4, R6 ;  /* 0x0000000409067825 */ /* 0x010fc800078e0206 */
[----:B--2---:R-:W-:-:S05]  /*00e0*/  FADD R9, R2, R5 ;  /* 0x0000000502097221 */ /* 0x004fca0000000000 */
[----:B------:R-:W-:Y:S01]  /*00f0*/  STG.E desc[UR4][R6.64], R9 ;  /* 0x0000000906007986 */ /* 0x000fe2000c101904 */
[----:B------:R-:W-:Y:S05]  /*0100*/  EXIT ;  /* 0x000000000000794d */ /* 0x000fea0003800000 */
.L_x_0:
[----:B------:R-:W-:-:S00]  /*0110*/  BRA `(.L_x_0) ;  /* 0xfffffffc00fc7947 */ /* 0x000fc0000383ffff */
[----:B------:R-:W-:-:S00]  /*0120*/  NOP ;  /* 0x0000000000007918 */ /* 0x000fc00000000000 */
        /* <DEDUP_REMOVED lines=13> */
.L_x_2:


//--------------------- .text._Z8vectFillPf       --------------------------
	.section	.text._Z8vectFillPf,"ax",@progbits
	.align	128
        .global         _Z8vectFillPf
        .type           _Z8vectFillPf,@function
        .size           _Z8vectFillPf,(.L_x_3 - _Z8vectFillPf)
        .other          _Z8vectFillPf,@"STO_CUDA_ENTRY STV_DEFAULT"
_Z8vectFillPf:
.text._Z8vectFillPf:
[----:B------:R-:W-:Y:S01]  /*0000*/  LDC R1, c[0x0][0x37c] ;  /* 0x0000df00ff017b82 */ /* 0x000fe20000000800 */
[----:B------:R-:W0:Y:S01]  /*0010*/  S2R R5, SR_CTAID.X ;  /* 0x0000000000057919 */ /* 0x000e220000002500 */
[----:B------:R-:W0:Y:S01]  /*0020*/  LDCU UR4, c[0x0][0x360] ;  /* 0x00006c00ff0477ac */ /* 0x000e220008000800 */
[----:B------:R-:W0:Y:S02]  /*0030*/  S2R R0, SR_TID.X ;  /* 0x0000000000007919 */ /* 0x000e240000002100 */
[----:B0-----:R-:W-:-:S05]  /*0040*/  IMAD R5, R5, UR4, R0 ;  /* 0x0000000405057c24 */ /* 0x001fca000f8e0200 */
[----:B------:R-:W-:-:S13]  /*0050*/  ISETP.GT.U32.AND P0, PT, R5, 0x2edf, PT ;  /* 0x00002edf0500780c */ /* 0x000fda0003f04070 */
[----:B------:R-:W-:Y:S05]  /*0060*/  @P0 EXIT ;  /* 0x000000000000094d */ /* 0x000fea0003800000 */
[----:B------:R-:W0:Y:S01]  /*0070*/  LDC.64 R2, c[0x0][0x380] ;  /* 0x0000e000ff027b82 */ /* 0x000e220000000a00 */
[----:B------:R-:W1:Y:S01]  /*0080*/  LDCU.64 UR4, c[0x0][0x358] ;  /* 0x00006b00ff0477ac */ /* 0x000e620008000a00 */
[----:B------:R-:W-:Y:S01]  /*0090*/  I2FP.F32.U32 R0, R5 ;  /* 0x0000000500007245 */ /* 0x000fe20000201000 */
[----:B0-----:R-:W-:-:S04]  /*00a0*/  IMAD.WIDE.U32 R2, R5, 0x4, R2 ;  /* 0x0000000405027825 */ /* 0x001fc800078e0002 */
[----:B------:R-:W-:-:S05]  /*00b0*/  FADD R5, R0, 1 ;  /* 0x3f80000000057421 */ /* 0x000fca0000000000 */
[----:B-1----:R-:W-:Y:S01]  /*00c0*/  STG.E desc[UR4][R2.64], R5 ;  /* 0x0000000502007986 */ /* 0x002fe2000c101904 */
[----:B------:R-:W-:Y:S05]  /*00d0*/  EXIT ;  /* 0x000000000000794d */ /* 0x000fea0003800000 */
.L_x_1:
        /* <DEDUP_REMOVED lines=10> */
.L_x_3:


//--------------------- .nv.shared.reserved.0     --------------------------
	.section	.nv.shared.reserved.0,"aw",@nobits
	.weak		__nv_reservedSMEM_offset_0_alias
	.size		__nv_reservedSMEM_offset_0_alias, 0, 64
	.other		__nv_reservedSMEM_offset_0_alias,@"STO_CUDA_RESERVED_SHARED STV_DEFAULT"
__nv_reservedSMEM_offset_0_alias:
	.zero		0
	.zero		64


//--------------------- .nv.constant0._Z7VectAddPfS_S_ --------------------------
	.section	.nv.constant0._Z7VectAddPfS_S_,"a",@progbits
	.sectionflags	@""
	.align	4
.nv.constant0._Z7VectAddPfS_S_:
	.zero		920


//--------------------- .nv.constant0._Z8vectFillPf --------------------------
	.section	.nv.constant0._Z8vectFillPf,"a",@progbits
	.sectionflags	@""
	.align	4
.nv.constant0._Z8vectFillPf:
	.zero		904


//--------------------- SYMBOLS --------------------------

	.type		.nv.reservedSmem.offset0,@object
	.size		.nv.reservedSmem.offset0,0x4
